//
// Generated by NVIDIA NVVM Compiler
//
// Compiler Build ID: CL-36424714
// Cuda compilation tools, release 13.0, V13.0.88
// Based on NVVM 20.0.0
//

.version 9.0
.target sm_100
.address_size 64

	// .globl	_Z14softmax_kernelPfS_ii
// _ZZ14softmax_kernelPfS_iiE8temp_max has been demoted
// _ZZ14softmax_kernelPfS_iiE9total_sum has been demoted

.visible .entry _Z14softmax_kernelPfS_ii(
	.param .u64 .ptr .align 1 _Z14softmax_kernelPfS_ii_param_0,
	.param .u64 .ptr .align 1 _Z14softmax_kernelPfS_ii_param_1,
	.param .u32 _Z14softmax_kernelPfS_ii_param_2,
	.param .u32 _Z14softmax_kernelPfS_ii_param_3
)
{
	.reg .pred 	%p<13>;
	.reg .b32 	%r<33>;
	.reg .b32 	%f<38>;
	.reg .b64 	%rd<12>;
	// demoted variable
	.shared .align 4 .b8 _ZZ14softmax_kernelPfS_iiE8temp_max[1024];
	// demoted variable
	.shared .align 4 .f32 _ZZ14softmax_kernelPfS_iiE9total_sum;
	ld.param.u64 	%rd3, [_Z14softmax_kernelPfS_ii_param_0];
	ld.param.u64 	%rd4, [_Z14softmax_kernelPfS_ii_param_1];
	ld.param.u32 	%r18, [_Z14softmax_kernelPfS_ii_param_2];
	ld.param.u32 	%r17, [_Z14softmax_kernelPfS_ii_param_3];
	cvta.to.global.u64 	%rd1, %rd3;
	cvta.to.global.u64 	%rd2, %rd4;
	mov.u32 	%r1, %ctaid.x;
	mov.u32 	%r32, %tid.x;
	setp.ge.s32 	%p1, %r1, %r18;
	@%p1 bra 	$L__BB0_17;
	setp.ge.s32 	%p2, %r32, %r17;
	mov.f32 	%f35, 0fFF800000;
	@%p2 bra 	$L__BB0_4;
	mul.lo.s32 	%r3, %r17, %r1;
	mov.f32 	%f35, 0fFF800000;
	mov.u32 	%r4, %ntid.x;
	mov.u32 	%r29, %r32;
$L__BB0_3:
	add.s32 	%r19, %r29, %r3;
	mul.wide.s32 	%rd5, %r19, 4;
	add.s64 	%rd6, %rd1, %rd5;
	ld.global.f32 	%f11, [%rd6];
	setp.gt.f32 	%p3, %f11, %f35;
	selp.f32 	%f35, %f11, %f35, %p3;
	add.s32 	%r29, %r29, %r4;
	setp.lt.s32 	%p4, %r29, %r17;
	@%p4 bra 	$L__BB0_3;
$L__BB0_4:
	shl.b32 	%r20, %r32, 2;
	mov.u32 	%r21, _ZZ14softmax_kernelPfS_iiE8temp_max;
	add.s32 	%r7, %r21, %r20;
	st.shared.f32 	[%r7], %f35;
	bar.sync 	0;
	mov.u32 	%r8, %ntid.x;
	setp.lt.u32 	%p5, %r8, 2;
	@%p5 bra 	$L__BB0_9;
	mov.u32 	%r30, %r8;
$L__BB0_6:
	shr.u32 	%r10, %r30, 1;
	setp.ge.u32 	%p6, %r32, %r10;
	@%p6 bra 	$L__BB0_8;
	ld.shared.f32 	%f12, [%r7];
	shl.b32 	%r22, %r10, 2;
	add.s32 	%r23, %r7, %r22;
	ld.shared.f32 	%f13, [%r23];
	max.f32 	%f14, %f12, %f13;
	st.shared.f32 	[%r7], %f14;
$L__BB0_8:
	bar.sync 	0;
	setp.gt.u32 	%p7, %r30, 3;
	mov.u32 	%r30, %r10;
	@%p7 bra 	$L__BB0_6;
$L__BB0_9:
	setp.ge.s32 	%p8, %r32, %r17;
	ld.shared.f32 	%f4, [_ZZ14softmax_kernelPfS_iiE8temp_max];
	bar.sync 	0;
	mov.f32 	%f37, 0f00000000;
	@%p8 bra 	$L__BB0_12;
	mul.lo.s32 	%r11, %r17, %r1;
	mov.f32 	%f37, 0f00000000;
	mov.u32 	%r31, %r32;
$L__BB0_11:
	add.s32 	%r24, %r31, %r11;
	mul.wide.s32 	%rd7, %r24, 4;
	add.s64 	%rd8, %rd1, %rd7;
	ld.global.f32 	%f17, [%rd8];
	sub.f32 	%f18, %f17, %f4;
	fma.rn.f32 	%f19, %f18, 0f3BBB989D, 0f3F000000;
	cvt.sat.f32.f32 	%f20, %f19;
	mov.f32 	%f21, 0f4B400001;
	mov.f32 	%f22, 0f437C0000;
	fma.rm.f32 	%f23, %f20, %f22, %f21;
	add.f32 	%f24, %f23, 0fCB40007F;
	neg.f32 	%f25, %f24;
	fma.rn.f32 	%f26, %f18, 0f3FB8AA3B, %f25;
	fma.rn.f32 	%f27, %f18, 0f32A57060, %f26;
	mov.b32 	%r25, %f23;
	shl.b32 	%r26, %r25, 23;
	mov.b32 	%f28, %r26;
	ex2.approx.ftz.f32 	%f29, %f27;
	mul.f32 	%f30, %f29, %f28;
	add.f32 	%f37, %f37, %f30;
	add.s64 	%rd9, %rd2, %rd7;
	st.global.f32 	[%rd9], %f30;
	add.s32 	%r31, %r31, %r8;
	setp.lt.s32 	%p9, %r31, %r17;
	@%p9 bra 	$L__BB0_11;
$L__BB0_12:
	setp.ne.s32 	%p10, %r32, 0;
	@%p10 bra 	$L__BB0_14;
	mov.b32 	%r27, 0;
	st.shared.u32 	[_ZZ14softmax_kernelPfS_iiE9total_sum], %r27;
$L__BB0_14:
	setp.ge.s32 	%p11, %r32, %r17;
	bar.sync 	0;
	atom.shared.add.f32 	%f31, [_ZZ14softmax_kernelPfS_iiE9total_sum], %f37;
	bar.sync 	0;
	@%p11 bra 	$L__BB0_17;
	mul.lo.s32 	%r14, %r17, %r1;
	ld.shared.f32 	%f8, [_ZZ14softmax_kernelPfS_iiE9total_sum];
$L__BB0_16:
	add.s32 	%r28, %r32, %r14;
	mul.wide.s32 	%rd10, %r28, 4;
	add.s64 	%rd11, %rd2, %rd10;
	ld.global.f32 	%f32, [%rd11];
	div.rn.f32 	%f33, %f32, %f8;
	st.global.f32 	[%rd11], %f33;
	add.s32 	%r32, %r32, %r8;
	setp.lt.s32 	%p12, %r32, %r17;
	@%p12 bra 	$L__BB0_16;
$L__BB0_17:
	ret;

}


// ===== COMPILED SASS (sm_100) =====

	.target	sm_100

	.elftype	@"ET_EXEC"


//--------------------- .note.nv.tkinfo           --------------------------
	.section	.note.nv.tkinfo,"",@"SHT_NOTE"
	.sectionflags	@"SHF_NOTE_NV_TKINFO"
	.tkinfo
        /*0018*/ 	.word	0x00000002
        /*0030*/ 	.string	""
        /*0030*/ 	.string	"ptxas"
        /*0030*/ 	.string	"Cuda compilation tools, release 13.0, V13.0.88"
        /*0030*/ 	.string	"Build cuda_13.0.r13.0/compiler.36424714_0"
        /*0030*/ 	.string	"-arch sm_100 -m 64 "



//--------------------- .note.nv.cuinfo           --------------------------
	.section	.note.nv.cuinfo,"",@"SHT_NOTE"
	.sectionflags	@"SHF_NOTE_NV_CUINFO"
        /*0018*/ 	.short	0x0002
        /*001a*/ 	.short	0x0064
        /*001c*/ 	.short	0x0082
	.zero		2


//--------------------- .nv.info                  --------------------------
	.section	.nv.info,"",@"SHT_CUDA_INFO"
	.align	4


	//----- nvinfo : EIATTR_REGCOUNT
	.align		4
        /*0000*/ 	.byte	0x04, 0x2f
        /*0002*/ 	.short	(.L_1 - .L_0)
	.align		4
.L_0:
        /*0004*/ 	.word	index@(_Z14softmax_kernelPfS_ii)
        /*0008*/ 	.word	0x00000016


	//----- nvinfo : EIATTR_FRAME_SIZE
	.align		4
.L_1:
        /*000c*/ 	.byte	0x04, 0x11
        /*000e*/ 	.short	(.L_3 - .L_2)
	.align		4
.L_2:
        /*0010*/ 	.word	index@($__internal_0_$__cuda_sm3x_div_rn_noftz_f32_slowpath)
        /*0014*/ 	.word	0x00000000


	//----- nvinfo : EIATTR_FRAME_SIZE
	.align		4
.L_3:
        /*0018*/ 	.byte	0x04, 0x11
        /*001a*/ 	.short	(.L_5 - .L_4)
	.align		4
.L_4:
        /*001c*/ 	.word	index@(_Z14softmax_kernelPfS_ii)
        /*0020*/ 	.word	0x00000000


	//----- nvinfo : EIATTR_MIN_STACK_SIZE
	.align		4
.L_5:
        /*0024*/ 	.byte	0x04, 0x12
        /*0026*/ 	.short	(.L_7 - .L_6)
	.align		4
.L_6:
        /*0028*/ 	.word	index@(_Z14softmax_kernelPfS_ii)
        /*002c*/ 	.word	0x00000000
.L_7:


//--------------------- .nv.compat                --------------------------
	.section	.nv.compat,"",@"SHT_CUDA_COMPAT_INFO"
	.align	4
        /*0000*/ 	.byte	0x02, 0x09, 0x00, 0x00, 0x02, 0x02, 0x01, 0x00, 0x02, 0x05, 0x05, 0x00, 0x03, 0x07, 0x01, 0x01
        /*0010*/ 	.byte	0x02, 0x03, 0x00, 0x00, 0x02, 0x06, 0x01, 0x00, 0x04, 0x0b, 0x08, 0x00, 0x01, 0x00, 0x00, 0x00
        /*0020*/ 	.byte	0x00, 0x00, 0x00, 0x00


//--------------------- .nv.info._Z14softmax_kernelPfS_ii --------------------------
	.section	.nv.info._Z14softmax_kernelPfS_ii,"",@"SHT_CUDA_INFO"
	.sectionflags	@""
	.align	4


	//----- nvinfo : EIATTR_CUDA_API_VERSION
	.align		4
        /*0000*/ 	.byte	0x04, 0x37
        /*0002*/ 	.short	(.L_9 - .L_8)
.L_8:
        /*0004*/ 	.word	0x00000082


	//----- nvinfo : EIATTR_KPARAM_INFO
	.align		4
.L_9:
        /*0008*/ 	.byte	0x04, 0x17
        /*000a*/ 	.short	(.L_11 - .L_10)
.L_10:
        /*000c*/ 	.word	0x00000000
        /*0010*/ 	.short	0x0003
        /*0012*/ 	.short	0x0014
        /*0014*/ 	.byte	0x00, 0xf0, 0x11, 0x00


	//----- nvinfo : EIATTR_KPARAM_INFO
	.align		4
.L_11:
        /*0018*/ 	.byte	0x04, 0x17
        /*001a*/ 	.short	(.L_13 - .L_12)
.L_12:
        /*001c*/ 	.word	0x00000000
        /*0020*/ 	.short	0x0002
        /*0022*/ 	.short	0x0010
        /*0024*/ 	.byte	0x00, 0xf0, 0x11, 0x00


	//----- nvinfo : EIATTR_KPARAM_INFO
	.align		4
.L_13:
        /*0028*/ 	.byte	0x04, 0x17
        /*002a*/ 	.short	(.L_15 - .L_14)
.L_14:
        /*002c*/ 	.word	0x00000000
        /*0030*/ 	.short	0x0001
        /*0032*/ 	.short	0x0008
        /*0034*/ 	.byte	0x00, 0xf5, 0x21, 0x00


	//----- nvinfo : EIATTR_KPARAM_INFO
	.align		4
.L_15:
        /*0038*/ 	.byte	0x04, 0x17
        /*003a*/ 	.short	(.L_17 - .L_16)
.L_16:
        /*003c*/ 	.word	0x00000000
        /*0040*/ 	.short	0x0000
        /*0042*/ 	.short	0x0000
        /*0044*/ 	.byte	0x00, 0xf5, 0x21, 0x00


	//----- nvinfo : EIATTR_SPARSE_MMA_MASK
	.align		4
.L_17:
        /*0048*/ 	.byte	0x03, 0x50
        /*004a*/ 	.short	0x0000


	//----- nvinfo : EIATTR_MAXREG_COUNT
	.align		4
        /*004c*/ 	.byte	0x03, 0x1b
        /*004e*/ 	.short	0x00ff


	//----- nvinfo : EIATTR_NUM_BARRIERS
	.align		4
        /*0050*/ 	.byte	0x02, 0x4c
        /*0052*/ 	.byte	0x01
	.zero		1


	//----- nvinfo : EIATTR_MERCURY_ISA_VERSION
	.align		4
        /*0054*/ 	.byte	0x03, 0x5f
        /*0056*/ 	.short	0x0101


	//----- nvinfo : EIATTR_VRC_CTA_INIT_COUNT
	.align		4
        /*0058*/ 	.byte	0x02, 0x4a
	.zero		1
	.zero		1


	//----- nvinfo : EIATTR_EXIT_INSTR_OFFSETS
	.align		4
        /*005c*/ 	.byte	0x04, 0x1c
        /*005e*/ 	.short	(.L_19 - .L_18)


	//   ....[0]....
.L_18:
        /*0060*/ 	.word	0x00000040


	//   ....[1]....
        /*0064*/ 	.word	0x000005f0


	//   ....[2]....
        /*0068*/ 	.word	0x00000780


	//----- nvinfo : EIATTR_CRS_STACK_SIZE
	.align		4
.L_19:
        /*006c*/ 	.byte	0x04, 0x1e
        /*006e*/ 	.short	(.L_21 - .L_20)
.L_20:
        /*0070*/ 	.word	0x00000000


	//----- nvinfo : EIATTR_CBANK_PARAM_SIZE
	.align		4
.L_21:
        /*0074*/ 	.byte	0x03, 0x19
        /*0076*/ 	.short	0x0018


	//----- nvinfo : EIATTR_PARAM_CBANK
	.align		4
        /*0078*/ 	.byte	0x04, 0x0a
        /*007a*/ 	.short	(.L_23 - .L_22)
	.align		4
.L_22:
        /*007c*/ 	.word	index@(.nv.constant0._Z14softmax_kernelPfS_ii)
        /*0080*/ 	.short	0x0380
        /*0082*/ 	.short	0x0018


	//----- nvinfo : EIATTR_SW_WAR
	.align		4
.L_23:
        /*0084*/ 	.byte	0x04, 0x36
        /*0086*/ 	.short	(.L_25 - .L_24)
.L_24:
        /*0088*/ 	.word	0x00000008
.L_25:


//--------------------- .nv.callgraph             --------------------------
	.section	.nv.callgraph,"",@"SHT_CUDA_CALLGRAPH"
	.align	4
	.sectionentsize	8
	.align		4
        /*0000*/ 	.word	0x00000000
	.align		4
        /*0004*/ 	.word	0xffffffff
	.align		4
        /*0008*/ 	.word	0x00000000
	.align		4
        /*000c*/ 	.word	0xfffffffe
	.align		4
        /*0010*/ 	.word	0x00000000
	.align		4
        /*0014*/ 	.word	0xfffffffd
	.align		4
        /*0018*/ 	.word	0x00000000
	.align		4
        /*001c*/ 	.word	0xfffffffc


//--------------------- .text._Z14softmax_kernelPfS_ii --------------------------
	.section	.text._Z14softmax_kernelPfS_ii,"ax",@progbits
	.align	128
        .global         _Z14softmax_kernelPfS_ii
        .type           _Z14softmax_kernelPfS_ii,@function
        .size           _Z14softmax_kernelPfS_ii,(.L_x_25 - _Z14softmax_kernelPfS_ii)
        .other          _Z14softmax_kernelPfS_ii,@"STO_CUDA_ENTRY STV_DEFAULT"
_Z14softmax_kernelPfS_ii:
.text._Z14softmax_kernelPfS_ii:
[----:B------:R-:W-:Y:S08]  /*0000*/  LDC R1, c[0x0][0x37c] ;  /* 0x0000df00ff017b82 */ /* 0x000ff00000000800 */
[----:B------:R-:W0:Y:S08]  /*0010*/  S2UR UR7, SR_CTAID.X ;  /* 0x00000000000779c3 */ /* 0x000e300000002500 */
[----:B------:R-:W0:Y:S02]  /*0020*/  LDC R0, c[0x0][0x390] ;  /* 0x0000e400ff007b82 */ /* 0x000e240000000800 */
[----:B0-----:R-:W-:-:S13]  /*0030*/  ISETP.LE.AND P0, PT, R0, UR7, PT ;  /* 0x0000000700007c0c */ /* 0x001fda000bf03270 */
[----:B------:R-:W-:Y:S05]  /*0040*/  @P0 EXIT ;  /* 0x000000000000094d */ /* 0x000fea0003800000 */
[----:B------:R-:W0:Y:S01]  /*0050*/  S2R R2, SR_TID.X ;  /* 0x0000000000027919 */ /* 0x000e220000002100 */
[----:B------:R-:W0:Y:S01]  /*0060*/  LDC R10, c[0x0][0x394] ;  /* 0x0000e500ff0a7b82 */ /* 0x000e220000000800 */
[----:B------:R-:W1:Y:S01]  /*0070*/  LDCU.64 UR10, c[0x0][0x358] ;  /* 0x00006b00ff0a77ac */ /* 0x000e620008000a00 */
[----:B------:R-:W-:Y:S01]  /*0080*/  BSSY.RECONVERGENT B0, `(.L_x_0) ;  /* 0x0000010000007945 */ /* 0x000fe20003800200 */
[----:B------:R-:W-:Y:S01]  /*0090*/  IMAD.MOV.U32 R0, RZ, RZ, -0x800000 ;  /* 0xff800000ff007424 */ /* 0x000fe200078e00ff */
[----:B0-----:R-:W-:-:S13]  /*00a0*/  ISETP.GE.AND P0, PT, R2, R10, PT ;  /* 0x0000000a0200720c */ /* 0x001fda0003f06270 */
[----:B-1----:R-:W-:Y:S05]  /*00b0*/  @P0 BRA `(.L_x_1) ;  /* 0x0000000000300947 */ /* 0x002fea0003800000 */
[----:B------:R-:W0:Y:S01]  /*00c0*/  LDC R8, c[0x0][0x360] ;  /* 0x0000d800ff087b82 */ /* 0x000e220000000800 */
[----:B------:R-:W-:Y:S02]  /*00d0*/  IMAD.MOV.U32 R0, RZ, RZ, -0x800000 ;  /* 0xff800000ff007424 */ /* 0x000fe400078e00ff */
[----:B------:R-:W-:-:S05]  /*00e0*/  IMAD.MOV.U32 R3, RZ, RZ, R2 ;  /* 0x000000ffff037224 */ /* 0x000fca00078e0002 */
[----:B------:R-:W1:Y:S02]  /*00f0*/  LDC.64 R6, c[0x0][0x380] ;  /* 0x0000e000ff067b82 */ /* 0x000e640000000a00 */
.L_x_2:
[----:B------:R-:W-:-:S04]  /*0100*/  IMAD R5, R10, UR7, R3 ;  /* 0x000000070a057c24 */ /* 0x000fc8000f8e0203 */
[----:B-1----:R-:W-:-:S06]  /*0110*/  IMAD.WIDE R4, R5, 0x4, R6 ;  /* 0x0000000405047825 */ /* 0x002fcc00078e0206 */
[----:B------:R-:W2:Y:S01]  /*0120*/  LDG.E R5, desc[UR10][R4.64] ;  /* 0x0000000a04057981 */ /* 0x000ea2000c1e1900 */
[----:B0-----:R-:W-:-:S05]  /*0130*/  IMAD.IADD R3, R8, 0x1, R3 ;  /* 0x0000000108037824 */ /* 0x001fca00078e0203 */
[----:B------:R-:W-:Y:S02]  /*0140*/  ISETP.GE.AND P1, PT, R3, R10, PT ;  /* 0x0000000a0300720c */ /* 0x000fe40003f26270 */
[----:B--2---:R-:W-:-:S04]  /*0150*/  FSETP.GT.AND P0, PT, R5, R0, PT ;  /* 0x000000000500720b */ /* 0x004fc80003f04000 */
[----:B------:R-:W-:-:S07]  /*0160*/  FSEL R0, R5, R0, P0 ;  /* 0x0000000005007208 */ /* 0x000fce0000000000 */
[----:B------:R-:W-:Y:S05]  /*0170*/  @!P1 BRA `(.L_x_2) ;  /* 0xfffffffc00e09947 */ /* 0x000fea000383ffff */
.L_x_1:
[----:B------:R-:W-:Y:S05]  /*0180*/  BSYNC.RECONVERGENT B0 ;  /* 0x0000000000007941 */ /* 0x000fea0003800200 */
.L_x_0:
[----:B------:R-:W0:Y:S01]  /*0190*/  S2UR UR5, SR_CgaCtaId ;  /* 0x00000000000579c3 */ /* 0x000e220000008800 */
[----:B------:R-:W-:Y:S01]  /*01a0*/  UMOV UR4, 0x400 ;  /* 0x0000040000047882 */ /* 0x000fe20000000000 */
[----:B------:R-:W1:Y:S01]  /*01b0*/  LDCU UR8, c[0x0][0x360] ;  /* 0x00006c00ff0877ac */ /* 0x000e620008000800 */
[----:B------:R-:W-:-:S05]  /*01c0*/  ISETP.NE.AND P1, PT, R2, RZ, PT ;  /* 0x000000ff0200720c */ /* 0x000fca0003f25270 */
[----:B------:R-:W2:Y:S08]  /*01d0*/  S2UR UR6, SR_CgaCtaId ;  /* 0x00000000000679c3 */ /* 0x000eb00000008800 */
[----:B------:R-:W3:Y:S01]  /*01e0*/  LDC R3, c[0x0][0x394] ;  /* 0x0000e500ff037b82 */ /* 0x000ee20000000800 */
[----:B-1----:R-:W-:Y:S02]  /*01f0*/  UISETP.GE.U32.AND UP0, UPT, UR8, 0x2, UPT ;  /* 0x000000020800788c */ /* 0x002fe4000bf06070 */
[----:B0-----:R-:W-:-:S03]  /*0200*/  ULEA UR4, UR5, UR4, 0x18 ;  /* 0x0000000405047291 */ /* 0x001fc6000f8ec0ff */
[----:B------:R-:W-:-:S03]  /*0210*/  UMOV UR5, 0x400 ;  /* 0x0000040000057882 */ /* 0x000fc60000000000 */
[----:B------:R-:W-:Y:S01]  /*0220*/  LEA R7, R2, UR4, 0x2 ;  /* 0x0000000402077c11 */ /* 0x000fe2000f8e10ff */
[----:B--2---:R-:W-:-:S04]  /*0230*/  ULEA UR9, UR6, UR5, 0x18 ;  /* 0x0000000506097291 */ /* 0x004fc8000f8ec0ff */
[----:B------:R0:W-:Y:S01]  /*0240*/  STS [R7], R0 ;  /* 0x0000000007007388 */ /* 0x0001e20000000800 */
[----:B------:R-:W-:Y:S06]  /*0250*/  BAR.SYNC.DEFER_BLOCKING 0x0 ;  /* 0x0000000000007b1d */ /* 0x000fec0000010000 */
[----:B------:R-:W-:Y:S05]  /*0260*/  BRA.U !UP0, `(.L_x_3) ;  /* 0x0000000108307547 */ /* 0x000fea000b800000 */
[----:B0-----:R-:W-:-:S07]  /*0270*/  IMAD.U32 R0, RZ, RZ, UR8 ;  /* 0x00000008ff007e24 */ /* 0x001fce000f8e00ff */
.L_x_4:
[----:B------:R-:W-:-:S04]  /*0280*/  SHF.R.U32.HI R6, RZ, 0x1, R0 ;  /* 0x00000001ff067819 */ /* 0x000fc80000011600 */
[----:B------:R-:W-:-:S13]  /*0290*/  ISETP.GE.U32.AND P0, PT, R2, R6, PT ;  /* 0x000000060200720c */ /* 0x000fda0003f06070 */
[----:B------:R-:W-:Y:S01]  /*02a0*/  @!P0 IMAD R5, R6, 0x4, R7 ;  /* 0x0000000406058824 */ /* 0x000fe200078e0207 */
[----:B------:R-:W-:Y:S05]  /*02b0*/  @!P0 LDS R4, [R7] ;  /* 0x0000000007048984 */ /* 0x000fea0000000800 */
[----:B------:R-:W0:Y:S02]  /*02c0*/  @!P0 LDS R5, [R5] ;  /* 0x0000000005058984 */ /* 0x000e240000000800 */
[----:B0-----:R-:W-:-:S05]  /*02d0*/  @!P0 FMNMX R4, R4, R5, !PT ;  /* 0x0000000504048209 */ /* 0x001fca0007800000 */
[----:B------:R1:W-:Y:S01]  /*02e0*/  @!P0 STS [R7], R4 ;  /* 0x0000000407008388 */ /* 0x0003e20000000800 */
[----:B------:R-:W-:Y:S01]  /*02f0*/  BAR.SYNC.DEFER_BLOCKING 0x0 ;  /* 0x0000000000007b1d */ /* 0x000fe20000010000 */
[----:B------:R-:W-:Y:S01]  /*0300*/  ISETP.GT.U32.AND P0, PT, R0, 0x3, PT ;  /* 0x000000030000780c */ /* 0x000fe20003f04070 */
[----:B------:R-:W-:-:S12]  /*0310*/  IMAD.MOV.U32 R0, RZ, RZ, R6 ;  /* 0x000000ffff007224 */ /* 0x000fd800078e0006 */
[----:B-1----:R-:W-:Y:S05]  /*0320*/  @P0 BRA `(.L_x_4) ;  /* 0xfffffffc00d40947 */ /* 0x002fea000383ffff */
.L_x_3:
[----:B0-----:R-:W0:Y:S01]  /*0330*/  LDS R0, [UR9] ;  /* 0x00000009ff007984 */ /* 0x001e220008000800 */
[----:B------:R-:W-:Y:S01]  /*0340*/  BAR.SYNC.DEFER_BLOCKING 0x0 ;  /* 0x0000000000007b1d */ /* 0x000fe20000010000 */
[----:B---3--:R-:W-:Y:S01]  /*0350*/  ISETP.GE.AND P0, PT, R2, R3, PT ;  /* 0x000000030200720c */ /* 0x008fe20003f06270 */
[----:B------:R-:W-:-:S04]  /*0360*/  HFMA2 R11, -RZ, RZ, 0, 0 ;  /* 0x00000000ff0b7431 */ /* 0x000fc800000001ff */
[----:B------:R-:W-:Y:S01]  /*0370*/  BSSY.RECONVERGENT B0, `(.L_x_5) ;  /* 0x000001b000007945 */ /* 0x000fe20003800200 */
[----:B------:R-:W-:Y:S07]  /*0380*/  @!P1 STS [UR9+0x400], RZ ;  /* 0x000400ffff009988 */ /* 0x000fee0008000809 */
[----:B------:R-:W-:Y:S05]  /*0390*/  @P0 BRA `(.L_x_6) ;  /* 0x0000000000600947 */ /* 0x000fea0003800000 */
[----:B------:R-:W1:Y:S01]  /*03a0*/  LDC.64 R4, c[0x0][0x380] ;  /* 0x0000e000ff047b82 */ /* 0x000e620000000a00 */
[----:B------:R-:W-:Y:S02]  /*03b0*/  IMAD.MOV.U32 R11, RZ, RZ, RZ ;  /* 0x000000ffff0b7224 */ /* 0x000fe400078e00ff */
[----:B------:R-:W-:-:S05]  /*03c0*/  IMAD.MOV.U32 R10, RZ, RZ, R2 ;  /* 0x000000ffff0a7224 */ /* 0x000fca00078e0002 */
[----:B------:R-:W2:Y:S02]  /*03d0*/  LDC.64 R6, c[0x0][0x388] ;  /* 0x0000e200ff067b82 */ /* 0x000ea40000000a00 */
.L_x_7:
[----:B------:R-:W-:-:S04]  /*03e0*/  IMAD R13, R3, UR7, R10 ;  /* 0x00000007030d7c24 */ /* 0x000fc8000f8e020a */
[----:B-1-3--:R-:W-:-:S06]  /*03f0*/  IMAD.WIDE R8, R13, 0x4, R4 ;  /* 0x000000040d087825 */ /* 0x00afcc00078e0204 */
[----:B------:R-:W0:Y:S01]  /*0400*/  LDG.E R9, desc[UR10][R8.64] ;  /* 0x0000000a08097981 */ /* 0x000e22000c1e1900 */
[----:B------:R-:W-:Y:S01]  /*0410*/  IMAD.MOV.U32 R15, RZ, RZ, 0x3bbb989d ;  /* 0x3bbb989dff0f7424 */ /* 0x000fe200078e00ff */
[----:B------:R-:W-:Y:S01]  /*0420*/  IADD3 R10, PT, PT, R10, UR8, RZ ;  /* 0x000000080a0a7c10 */ /* 0x000fe2000fffe0ff */
[----:B------:R-:W-:-:S03]  /*0430*/  IMAD.MOV.U32 R17, RZ, RZ, 0x437c0000 ;  /* 0x437c0000ff117424 */ /* 0x000fc600078e00ff */
[----:B------:R-:W-:Y:S01]  /*0440*/  ISETP.GE.AND P0, PT, R10, R3, PT ;  /* 0x000000030a00720c */ /* 0x000fe20003f06270 */
[----:B0-----:R-:W-:Y:S01]  /*0450*/  FADD R12, -R0, R9 ;  /* 0x00000009000c7221 */ /* 0x001fe20000000100 */
[----:B--2---:R-:W-:-:S04]  /*0460*/  IMAD.WIDE R8, R13, 0x4, R6 ;  /* 0x000000040d087825 */ /* 0x004fc800078e0206 */
[----:B------:R-:W-:-:S04]  /*0470*/  FFMA.SAT R14, R12, R15, 0.5 ;  /* 0x3f0000000c0e7423 */ /* 0x000fc8000000200f */
[----:B------:R-:W-:-:S04]  /*0480*/  FFMA.RM R14, R14, R17, 12582913 ;  /* 0x4b4000010e0e7423 */ /* 0x000fc80000004011 */
[C---:B------:R-:W-:Y:S01]  /*0490*/  FADD R15, R14.reuse, -12583039 ;  /* 0xcb40007f0e0f7421 */ /* 0x040fe20000000000 */
[----:B------:R-:W-:-:S03]  /*04a0*/  IMAD.SHL.U32 R14, R14, 0x800000, RZ ;  /* 0x008000000e0e7824 */ /* 0x000fc600078e00ff */
[----:B------:R-:W-:-:S04]  /*04b0*/  FFMA R15, R12, 1.4426950216293334961, -R15 ;  /* 0x3fb8aa3b0c0f7823 */ /* 0x000fc8000000080f */
[----:B------:R-:W-:-:S06]  /*04c0*/  FFMA R15, R12, 1.925963033500011079e-08, R15 ;  /* 0x32a570600c0f7823 */ /* 0x000fcc000000000f */
[----:B------:R-:W0:Y:S02]  /*04d0*/  MUFU.EX2 R15, R15 ;  /* 0x0000000f000f7308 */ /* 0x000e240000000800 */
[----:B0-----:R-:W-:-:S04]  /*04e0*/  FMUL R14, R14, R15 ;  /* 0x0000000f0e0e7220 */ /* 0x001fc80000400000 */
[----:B------:R-:W-:Y:S01]  /*04f0*/  FADD R11, R14, R11 ;  /* 0x0000000b0e0b7221 */ /* 0x000fe20000000000 */
[----:B------:R3:W-:Y:S01]  /*0500*/  STG.E desc[UR10][R8.64], R14 ;  /* 0x0000000e08007986 */ /* 0x0007e2000c10190a */
[----:B------:R-:W-:Y:S05]  /*0510*/  @!P0 BRA `(.L_x_7) ;  /* 0xfffffffc00b08947 */ /* 0x000fea000383ffff */
.L_x_6:
[----:B------:R-:W-:Y:S05]  /*0520*/  BSYNC.RECONVERGENT B0 ;  /* 0x0000000000007941 */ /* 0x000fea0003800200 */
.L_x_5:
[----:B------:R-:W-:Y:S01]  /*0530*/  BAR.SYNC.DEFER_BLOCKING 0x0 ;  /* 0x0000000000007b1d */ /* 0x000fe20000010000 */
[----:B------:R-:W-:Y:S01]  /*0540*/  UIADD3 UR4, UPT, UPT, UR5, 0x400, URZ ;  /* 0x0000040005047890 */ /* 0x000fe2000fffe0ff */
[----:B------:R-:W-:-:S03]  /*0550*/  ISETP.GE.AND P1, PT, R2, R3, PT ;  /* 0x000000030200720c */ /* 0x000fc60003f26270 */
[----:B------:R-:W-:Y:S01]  /*0560*/  ULEA UR4, UR6, UR4, 0x18 ;  /* 0x0000000406047291 */ /* 0x000fe2000f8ec0ff */
[----:B------:R-:W-:Y:S11]  /*0570*/  BSSY.RECONVERGENT B0, `(.L_x_8) ;  /* 0x0000006000007945 */ /* 0x000ff60003800200 */
.L_x_9:
[----:B------:R-:W1:Y:S01]  /*0580*/  LDS R4, [UR4] ;  /* 0x00000004ff047984 */ /* 0x000e620008000800 */
[----:B0-----:R-:W-:Y:S02]  /*0590*/  IMAD.U32 R0, RZ, RZ, UR4 ;  /* 0x00000004ff007e24 */ /* 0x001fe4000f8e00ff */
[----:B-1----:R-:W-:-:S05]  /*05a0*/  FADD R5, R11, R4 ;  /* 0x000000040b057221 */ /* 0x002fca0000000000 */
[----:B------:R-:W0:Y:S02]  /*05b0*/  ATOMS.CAST.SPIN P0, [R0], R4, R5 ;  /* 0x000000040000758d */ /* 0x000e240001800005 */
[----:B0-----:R-:W-:Y:S05]  /*05c0*/  @!P0 BRA `(.L_x_9) ;  /* 0xfffffffc00ec8947 */ /* 0x001fea000383ffff */
[----:B------:R-:W-:Y:S05]  /*05d0*/  BSYNC.RECONVERGENT B0 ;  /* 0x0000000000007941 */ /* 0x000fea0003800200 */
.L_x_8:
[----:B------:R-:W-:Y:S06]  /*05e0*/  BAR.SYNC.DEFER_BLOCKING 0x0 ;  /* 0x0000000000007b1d */ /* 0x000fec0000010000 */
[----:B------:R-:W-:Y:S05]  /*05f0*/  @P1 EXIT ;  /* 0x000000000000194d */ /* 0x000fea0003800000 */
[----:B------:R-:W0:Y:S01]  /*0600*/  LDS R3, [UR9+0x400] ;  /* 0x00040009ff037984 */ /* 0x000e220008000800 */
[----:B---3--:R-:W1:Y:S01]  /*0610*/  LDC R9, c[0x0][0x394] ;  /* 0x0000e500ff097b82 */ /* 0x008e620000000800 */
[----:B------:R-:W2:Y:S07]  /*0620*/  LDCU UR4, c[0x0][0x394] ;  /* 0x00007280ff0477ac */ /* 0x000eae0008000800 */
[----:B------:R-:W3:Y:S02]  /*0630*/  LDC.64 R4, c[0x0][0x388] ;  /* 0x0000e200ff047b82 */ /* 0x000ee40000000a00 */
.L_x_12:
[----:B-1----:R-:W-:-:S04]  /*0640*/  IMAD R7, R9, UR7, R2 ;  /* 0x0000000709077c24 */ /* 0x002fc8000f8e0202 */
[----:B---3--:R-:W-:-:S05]  /*0650*/  IMAD.WIDE R6, R7, 0x4, R4 ;  /* 0x0000000407067825 */ /* 0x008fca00078e0204 */
[----:B------:R-:W3:Y:S01]  /*0660*/  LDG.E R0, desc[UR10][R6.64] ;  /* 0x0000000a06007981 */ /* 0x000ee2000c1e1900 */
[----:B0-----:R-:W0:Y:S01]  /*0670*/  MUFU.RCP R8, R3 ;  /* 0x0000000300087308 */ /* 0x001e220000001000 */
[----:B------:R-:W-:Y:S01]  /*0680*/  BSSY.RECONVERGENT B0, `(.L_x_10) ;  /* 0x000000b000007945 */ /* 0x000fe20003800200 */
[----:B0-----:R-:W-:-:S04]  /*0690*/  FFMA R11, -R3, R8, 1 ;  /* 0x3f800000030b7423 */ /* 0x001fc80000000108 */
[----:B------:R-:W-:Y:S02]  /*06a0*/  FFMA R11, R8, R11, R8 ;  /* 0x0000000b080b7223 */ /* 0x000fe40000000008 */
[----:B---3--:R-:W0:Y:S02]  /*06b0*/  FCHK P0, R0, R3 ;  /* 0x0000000300007302 */ /* 0x008e240000000000 */
[----:B------:R-:W-:-:S04]  /*06c0*/  FFMA R8, R0, R11, RZ ;  /* 0x0000000b00087223 */ /* 0x000fc800000000ff */
[----:B------:R-:W-:-:S04]  /*06d0*/  FFMA R10, -R3, R8, R0 ;  /* 0x00000008030a7223 */ /* 0x000fc80000000100 */
[----:B------:R-:W-:Y:S01]  /*06e0*/  FFMA R11, R11, R10, R8 ;  /* 0x0000000a0b0b7223 */ /* 0x000fe20000000008 */
[----:B0-----:R-:W-:Y:S06]  /*06f0*/  @!P0 BRA `(.L_x_11) ;  /* 0x00000000000c8947 */ /* 0x001fec0003800000 */
[----:B------:R-:W-:-:S07]  /*0700*/  MOV R8, 0x720 ;  /* 0x0000072000087802 */ /* 0x000fce0000000f00 */
[----:B--2---:R-:W-:Y:S05]  /*0710*/  CALL.REL.NOINC `($__internal_0_$__cuda_sm3x_div_rn_noftz_f32_slowpath) ;  /* 0x00000000001c7944 */ /* 0x004fea0003c00000 */
[----:B------:R-:W-:-:S07]  /*0720*/  IMAD.MOV.U32 R11, RZ, RZ, R0 ;  /* 0x000000ffff0b7224 */ /* 0x000fce00078e0000 */
.L_x_11:
[----:B--2---:R-:W-:Y:S05]  /*0730*/  BSYNC.RECONVERGENT B0 ;  /* 0x0000000000007941 */ /* 0x004fea0003800200 */
.L_x_10:
[----:B------:R4:W-:Y:S01]  /*0740*/  STG.E desc[UR10][R6.64], R11 ;  /* 0x0000000b06007986 */ /* 0x0009e2000c10190a */
[----:B------:R-:W-:-:S05]  /*0750*/  VIADD R2, R2, UR8 ;  /* 0x0000000802027c36 */ /* 0x000fca0008000000 */
[----:B------:R-:W-:-:S13]  /*0760*/  ISETP.GE.AND P0, PT, R2, UR4, PT ;  /* 0x0000000402007c0c */ /* 0x000fda000bf06270 */
[----:B----4-:R-:W-:Y:S05]  /*0770*/  @!P0 BRA `(.L_x_12) ;  /* 0xfffffffc00b08947 */ /* 0x010fea000383ffff */
[----:B------:R-:W-:Y:S05]  /*0780*/  EXIT ;  /* 0x000000000000794d */ /* 0x000fea0003800000 */
        .weak           $__internal_0_$__cuda_sm3x_div_rn_noftz_f32_slowpath
        .type           $__internal_0_$__cuda_sm3x_div_rn_noftz_f32_slowpath,@function
        .size           $__internal_0_$__cuda_sm3x_div_rn_noftz_f32_slowpath,(.L_x_25 - $__internal_0_$__cuda_sm3x_div_rn_noftz_f32_slowpath)
$__internal_0_$__cuda_sm3x_div_rn_noftz_f32_slowpath:
[--C-:B------:R-:W-:Y:S01]  /*0790*/  SHF.R.U32.HI R11, RZ, 0x17, R3.reuse ;  /* 0x00000017ff0b7819 */ /* 0x100fe20000011603 */
[----:B------:R-:W-:Y:S01]  /*07a0*/  BSSY.RECONVERGENT B1, `(.L_x_13) ;  /* 0x0000064000017945 */ /* 0x000fe20003800200 */
[----:B------:R-:W-:Y:S01]  /*07b0*/  SHF.R.U32.HI R10, RZ, 0x17, R0 ;  /* 0x00000017ff0a7819 */ /* 0x000fe20000011600 */
[----:B------:R-:W-:Y:S01]  /*07c0*/  IMAD.MOV.U32 R13, RZ, RZ, R3 ;  /* 0x000000ffff0d7224 */ /* 0x000fe200078e0003 */
[----:B------:R-:W-:Y:S02]  /*07d0*/  LOP3.LUT R11, R11, 0xff, RZ, 0xc0, !PT ;  /* 0x000000ff0b0b7812 */ /* 0x000fe400078ec0ff */
[----:B------:R-:W-:Y:S02]  /*07e0*/  LOP3.LUT R16, R10, 0xff, RZ, 0xc0, !PT ;  /* 0x000000ff0a107812 */ /* 0x000fe400078ec0ff */
[----:B------:R-:W-:Y:S01]  /*07f0*/  MOV R12, R0 ;  /* 0x00000000000c7202 */ /* 0x000fe20000000f00 */
[----:B------:R-:W-:Y:S02]  /*0800*/  VIADD R14, R11, 0xffffffff ;  /* 0xffffffff0b0e7836 */ /* 0x000fe40000000000 */
[----:B------:R-:W-:-:S03]  /*0810*/  VIADD R15, R16, 0xffffffff ;  /* 0xffffffff100f7836 */ /* 0x000fc60000000000 */
[----:B------:R-:W-:-:S04]  /*0820*/  ISETP.GT.U32.AND P0, PT, R14, 0xfd, PT ;  /* 0x000000fd0e00780c */ /* 0x000fc80003f04070 */
[----:B------:R-:W-:-:S13]  /*0830*/  ISETP.GT.U32.OR P0, PT, R15, 0xfd, P0 ;  /* 0x000000fd0f00780c */ /* 0x000fda0000704470 */
[----:B------:R-:W-:Y:S01]  /*0840*/  @!P0 IMAD.MOV.U32 R10, RZ, RZ, RZ ;  /* 0x000000ffff0a8224 */ /* 0x000fe200078e00ff */
[----:B------:R-:W-:Y:S06]  /*0850*/  @!P0 BRA `(.L_x_14) ;  /* 0x00000000005c8947 */ /* 0x000fec0003800000 */
[----:B------:R-:W-:Y:S02]  /*0860*/  FSETP.GTU.FTZ.AND P1, PT, |R3|, +INF , PT ;  /* 0x7f8000000300780b */ /* 0x000fe40003f3c200 */
[----:B------:R-:W-:-:S04]  /*0870*/  FSETP.GTU.FTZ.AND P0, PT, |R0|, +INF , PT ;  /* 0x7f8000000000780b */ /* 0x000fc80003f1c200 */
[----:B------:R-:W-:-:S13]  /*0880*/  PLOP3.LUT P0, PT, P0, P1, PT, 0xf8, 0x8f ;  /* 0x00000000008f781c */ /* 0x000fda0000703f70 */
[----:B------:R-:W-:Y:S05]  /*0890*/  @P0 BRA `(.L_x_15) ;  /* 0x00000004004c0947 */ /* 0x000fea0003800000 */
[----:B------:R-:W-:-:S13]  /*08a0*/  LOP3.LUT P0, RZ, R13, 0x7fffffff, R12, 0xc8, !PT ;  /* 0x7fffffff0dff7812 */ /* 0x000fda000780c80c */
[----:B------:R-:W-:Y:S05]  /*08b0*/  @!P0 BRA `(.L_x_16) ;  /* 0x00000004003c8947 */ /* 0x000fea0003800000 */
[C---:B------:R-:W-:Y:S02]  /*08c0*/  FSETP.NEU.FTZ.AND P2, PT, |R0|.reuse, +INF , PT ;  /* 0x7f8000000000780b */ /* 0x040fe40003f5d200 */
[----:B------:R-:W-:Y:S02]  /*08d0*/  FSETP.NEU.FTZ.AND P1, PT, |R3|, +INF , PT ;  /* 0x7f8000000300780b */ /* 0x000fe40003f3d200 */
[----:B------:R-:W-:-:S11]  /*08e0*/  FSETP.NEU.FTZ.AND P0, PT, |R0|, +INF , PT ;  /* 0x7f8000000000780b */ /* 0x000fd60003f1d200 */
[----:B------:R-:W-:Y:S05]  /*08f0*/  @!P1 BRA !P2, `(.L_x_16) ;  /* 0x00000004002c9947 */ /* 0x000fea0005000000 */
[----:B------:R-:W-:-:S04]  /*0900*/  LOP3.LUT P2, RZ, R12, 0x7fffffff, RZ, 0xc0, !PT ;  /* 0x7fffffff0cff7812 */ /* 0x000fc8000784c0ff */
[----:B------:R-:W-:-:S13]  /*0910*/  PLOP3.LUT P1, PT, P1, P2, PT, 0x2f, 0xf2 ;  /* 0x0000000000f2781c */ /* 0x000fda0000f24577 */
[----:B------:R-:W-:Y:S05]  /*0920*/  @P1 BRA `(.L_x_17) ;  /* 0x0000000400181947 */ /* 0x000fea0003800000 */
[----:B------:R-:W-:-:S04]  /*0930*/  LOP3.LUT P1, RZ, R13, 0x7fffffff, RZ, 0xc0, !PT ;  /* 0x7fffffff0dff7812 */ /* 0x000fc8000782c0ff */
[----:B------:R-:W-:-:S13]  /*0940*/  PLOP3.LUT P0, PT, P0, P1, PT, 0x2f, 0xf2 ;  /* 0x0000000000f2781c */ /* 0x000fda0000702577 */
[----:B------:R-:W-:Y:S05]  /*0950*/  @P0 BRA `(.L_x_18) ;  /* 0x0000000400000947 */ /* 0x000fea0003800000 */
[----:B------:R-:W-:Y:S02]  /*0960*/  ISETP.GE.AND P0, PT, R15, RZ, PT ;  /* 0x000000ff0f00720c */ /* 0x000fe40003f06270 */
[----:B------:R-:W-:-:S11]  /*0970*/  ISETP.GE.AND P1, PT, R14, RZ, PT ;  /* 0x000000ff0e00720c */ /* 0x000fd60003f26270 */
[----:B------:R-:W-:Y:S02]  /*0980*/  @P0 IMAD.MOV.U32 R10, RZ, RZ, RZ ;  /* 0x000000ffff0a0224 */ /* 0x000fe400078e00ff */
[----:B------:R-:W-:Y:S01]  /*0990*/  @!P0 FFMA R12, R0, 1.84467440737095516160e+19, RZ ;  /* 0x5f800000000c8823 */ /* 0x000fe200000000ff */
[----:B------:R-:W-:Y:S02]  /*09a0*/  @!P0 IMAD.MOV.U32 R10, RZ, RZ, -0x40 ;  /* 0xffffffc0ff0a8424 */ /* 0x000fe400078e00ff */
[----:B------:R-:W-:Y:S02]  /*09b0*/  @!P1 FFMA R13, R3, 1.84467440737095516160e+19, RZ ;  /* 0x5f800000030d9823 */ /* 0x000fe400000000ff */
[----:B------:R-:W-:-:S07]  /*09c0*/  @!P1 VIADD R10, R10, 0x40 ;  /* 0x000000400a0a9836 */ /* 0x000fce0000000000 */
.L_x_14:
[----:B------:R-:W-:Y:S01]  /*09d0*/  LEA R0, R11, 0xc0800000, 0x17 ;  /* 0xc08000000b007811 */ /* 0x000fe200078eb8ff */
[----:B------:R-:W-:Y:S03]  /*09e0*/  BSSY.RECONVERGENT B2, `(.L_x_19) ;  /* 0x0000036000027945 */ /* 0x000fe60003800200 */
[----:B------:R-:W-:Y:S01]  /*09f0*/  IADD3 R14, PT, PT, -R0, R13, RZ ;  /* 0x0000000d000e7210 */ /* 0x000fe20007ffe1ff */
[----:B------:R-:W-:-:S03]  /*0a00*/  VIADD R13, R16, 0xffffff81 ;  /* 0xffffff81100d7836 */ /* 0x000fc60000000000 */
[----:B------:R-:W0:Y:S01]  /*0a10*/  MUFU.RCP R15, R14 ;  /* 0x0000000e000f7308 */ /* 0x000e220000001000 */
[----:B------:R-:W-:Y:S01]  /*0a20*/  FADD.FTZ R17, -R14, -RZ ;  /* 0x800000ff0e117221 */ /* 0x000fe20000010100 */
[C---:B------:R-:W-:Y:S01]  /*0a30*/  IMAD R0, R13.reuse, -0x800000, R12 ;  /* 0xff8000000d007824 */ /* 0x040fe200078e020c */
[----:B------:R-:W-:-:S05]  /*0a40*/  IADD3 R13, PT, PT, R13, 0x7f, -R11 ;  /* 0x0000007f0d0d7810 */ /* 0x000fca0007ffe80b */
[----:B------:R-:W-:Y:S02]  /*0a50*/  IMAD.IADD R13, R13, 0x1, R10 ;  /* 0x000000010d0d7824 */ /* 0x000fe400078e020a */
[----:B0-----:R-:W-:-:S04]  /*0a60*/  FFMA R16, R15, R17, 1 ;  /* 0x3f8000000f107423 */ /* 0x001fc80000000011 */
[----:B------:R-:W-:-:S04]  /*0a70*/  FFMA R19, R15, R16, R15 ;  /* 0x000000100f137223 */ /* 0x000fc8000000000f */
[----:B------:R-:W-:-:S04]  /*0a80*/  FFMA R12, R0, R19, RZ ;  /* 0x00000013000c7223 */ /* 0x000fc800000000ff */
[----:B------:R-:W-:-:S04]  /*0a90*/  FFMA R15, R17, R12, R0 ;  /* 0x0000000c110f7223 */ /* 0x000fc80000000000 */
[----:B------:R-:W-:-:S04]  /*0aa0*/  FFMA R16, R19, R15, R12 ;  /* 0x0000000f13107223 */ /* 0x000fc8000000000c */
[----:B------:R-:W-:-:S04]  /*0ab0*/  FFMA R17, R17, R16, R0 ;  /* 0x0000001011117223 */ /* 0x000fc80000000000 */
[----:B------:R-:W-:-:S05]  /*0ac0*/  FFMA R0, R19, R17, R16 ;  /* 0x0000001113007223 */ /* 0x000fca0000000010 */
[----:B------:R-:W-:-:S04]  /*0ad0*/  SHF.R.U32.HI R11, RZ, 0x17, R0 ;  /* 0x00000017ff0b7819 */ /* 0x000fc80000011600 */
[----:B------:R-:W-:-:S05]  /*0ae0*/  LOP3.LUT R11, R11, 0xff, RZ, 0xc0, !PT ;  /* 0x000000ff0b0b7812 */ /* 0x000fca00078ec0ff */
[----:B------:R-:W-:-:S04]  /*0af0*/  IMAD.IADD R14, R11, 0x1, R13 ;  /* 0x000000010b0e7824 */ /* 0x000fc800078e020d */
[----:B------:R-:W-:-:S05]  /*0b00*/  VIADD R10, R14, 0xffffffff ;  /* 0xffffffff0e0a7836 */ /* 0x000fca0000000000 */
[----:B------:R-:W-:-:S13]  /*0b10*/  ISETP.GE.U32.AND P0, PT, R10, 0xfe, PT ;  /* 0x000000fe0a00780c */ /* 0x000fda0003f06070 */
[----:B------:R-:W-:Y:S05]  /*0b20*/  @!P0 BRA `(.L_x_20) ;  /* 0x0000000000808947 */ /* 0x000fea0003800000 */
[----:B------:R-:W-:-:S13]  /*0b30*/  ISETP.GT.AND P0, PT, R14, 0xfe, PT ;  /* 0x000000fe0e00780c */ /* 0x000fda0003f04270 */
[----:B------:R-:W-:Y:S05]  /*0b40*/  @P0 BRA `(.L_x_21) ;  /* 0x00000000006c0947 */ /* 0x000fea0003800000 */
[----:B------:R-:W-:-:S13]  /*0b50*/  ISETP.GE.AND P0, PT, R14, 0x1, PT ;  /* 0x000000010e00780c */ /* 0x000fda0003f06270 */
[----:B------:R-:W-:Y:S05]  /*0b60*/  @P0 BRA `(.L_x_22) ;  /* 0x0000000000740947 */ /* 0x000fea0003800000 */
[----:B------:R-:W-:Y:S02]  /*0b70*/  ISETP.GE.AND P0, PT, R14, -0x18, PT ;  /* 0xffffffe80e00780c */ /* 0x000fe40003f06270 */
[----:B------:R-:W-:-:S11]  /*0b80*/  LOP3.LUT R0, R0, 0x80000000, RZ, 0xc0, !PT ;  /* 0x8000000000007812 */ /* 0x000fd600078ec0ff */
[----:B------:R-:W-:Y:S05]  /*0b90*/  @!P0 BRA `(.L_x_22) ;  /* 0x0000000000688947 */ /* 0x000fea0003800000 */
[CCC-:B------:R-:W-:Y:S01]  /*0ba0*/  FFMA.RZ R10, R19.reuse, R17.reuse, R16.reuse ;  /* 0x00000011130a7223 */ /* 0x1c0fe2000000c010 */
[C---:B------:R-:W-:Y:S02]  /*0bb0*/  VIADD R13, R14.reuse, 0x20 ;  /* 0x000000200e0d7836 */ /* 0x040fe40000000000 */
[CCC-:B------:R-:W-:Y:S01]  /*0bc0*/  FFMA.RM R11, R19.reuse, R17.reuse, R16.reuse ;  /* 0x00000011130b7223 */ /* 0x1c0fe20000004010 */
[----:B------:R-:W-:Y:S02]  /*0bd0*/  ISETP.NE.AND P2, PT, R14, RZ, PT ;  /* 0x000000ff0e00720c */ /* 0x000fe40003f45270 */
[----:B------:R-:W-:Y:S01]  /*0be0*/  LOP3.LUT R12, R10, 0x7fffff, RZ, 0xc0, !PT ;  /* 0x007fffff0a0c7812 */ /* 0x000fe200078ec0ff */
[----:B------:R-:W-:Y:S01]  /*0bf0*/  FFMA.RP R10, R19, R17, R16 ;  /* 0x00000011130a7223 */ /* 0x000fe20000008010 */
[----:B------:R-:W-:Y:S02]  /*0c00*/  ISETP.NE.AND P1, PT, R14, RZ, PT ;  /* 0x000000ff0e00720c */ /* 0x000fe40003f25270 */
[----:B------:R-:W-:-:S02]  /*0c10*/  LOP3.LUT R12, R12, 0x800000, RZ, 0xfc, !PT ;  /* 0x008000000c0c7812 */ /* 0x000fc400078efcff */
[----:B------:R-:W-:Y:S02]  /*0c20*/  IADD3 R14, PT, PT, -R14, RZ, RZ ;  /* 0x000000ff0e0e7210 */ /* 0x000fe40007ffe1ff */
[----:B------:R-:W-:Y:S02]  /*0c30*/  SHF.L.U32 R13, R12, R13, RZ ;  /* 0x0000000d0c0d7219 */ /* 0x000fe400000006ff */
[----:B------:R-:W-:Y:S02]  /*0c40*/  FSETP.NEU.FTZ.AND P0, PT, R10, R11, PT ;  /* 0x0000000b0a00720b */ /* 0x000fe40003f1d000 */
[----:B------:R-:W-:Y:S02]  /*0c50*/  SEL R11, R14, RZ, P2 ;  /* 0x000000ff0e0b7207 */ /* 0x000fe40001000000 */
[----:B------:R-:W-:Y:S02]  /*0c60*/  ISETP.NE.AND P1, PT, R13, RZ, P1 ;  /* 0x000000ff0d00720c */ /* 0x000fe40000f25270 */
[----:B------:R-:W-:-:S02]  /*0c70*/  SHF.R.U32.HI R11, RZ, R11, R12 ;  /* 0x0000000bff0b7219 */ /* 0x000fc4000001160c */
[----:B------:R-:W-:Y:S02]  /*0c80*/  PLOP3.LUT P0, PT, P0, P1, PT, 0xf8, 0x8f ;  /* 0x00000000008f781c */ /* 0x000fe40000703f70 */
[----:B------:R-:W-:Y:S02]  /*0c90*/  SHF.R.U32.HI R13, RZ, 0x1, R11 ;  /* 0x00000001ff0d7819 */ /* 0x000fe4000001160b */
[----:B------:R-:W-:-:S04]  /*0ca0*/  SEL R10, RZ, 0x1, !P0 ;  /* 0x00000001ff0a7807 */ /* 0x000fc80004000000 */
[----:B------:R-:W-:-:S04]  /*0cb0*/  LOP3.LUT R10, R10, 0x1, R13, 0xf8, !PT ;  /* 0x000000010a0a7812 */ /* 0x000fc800078ef80d */
[----:B------:R-:W-:-:S05]  /*0cc0*/  LOP3.LUT R10, R10, R11, RZ, 0xc0, !PT ;  /* 0x0000000b0a0a7212 */ /* 0x000fca00078ec0ff */
[----:B------:R-:W-:-:S05]  /*0cd0*/  IMAD.IADD R13, R13, 0x1, R10 ;  /* 0x000000010d0d7824 */ /* 0x000fca00078e020a */
[----:B------:R-:W-:Y:S01]  /*0ce0*/  LOP3.LUT R0, R13, R0, RZ, 0xfc, !PT ;  /* 0x000000000d007212 */ /* 0x000fe200078efcff */
[----:B------:R-:W-:Y:S06]  /*0cf0*/  BRA `(.L_x_22) ;  /* 0x0000000000107947 */ /* 0x000fec0003800000 */
.L_x_21:
[----:B------:R-:W-:-:S04]  /*0d00*/  LOP3.LUT R0, R0, 0x80000000, RZ, 0xc0, !PT ;  /* 0x8000000000007812 */ /* 0x000fc800078ec0ff */
[----:B------:R-:W-:Y:S01]  /*0d10*/  LOP3.LUT R0, R0, 0x7f800000, RZ, 0xfc, !PT ;  /* 0x7f80000000007812 */ /* 0x000fe200078efcff */
[----:B------:R-:W-:Y:S06]  /*0d20*/  BRA `(.L_x_22) ;  /* 0x0000000000047947 */ /* 0x000fec0003800000 */
.L_x_20:
[----:B------:R-:W-:-:S07]  /*0d30*/  IMAD R0, R13, 0x800000, R0 ;  /* 0x008000000d007824 */ /* 0x000fce00078e0200 */
.L_x_22:
[----:B------:R-:W-:Y:S05]  /*0d40*/  BSYNC.RECONVERGENT B2 ;  /* 0x0000000000027941 */ /* 0x000fea0003800200 */
.L_x_19:
[----:B------:R-:W-:Y:S05]  /*0d50*/  BRA `(.L_x_23) ;  /* 0x0000000000207947 */ /* 0x000fea0003800000 */
.L_x_18:
[----:B------:R-:W-:-:S04]  /*0d60*/  LOP3.LUT R0, R13, 0x80000000, R12, 0x48, !PT ;  /* 0x800000000d007812 */ /* 0x000fc800078e480c */
[----:B------:R-:W-:Y:S01]  /*0d70*/  LOP3.LUT R0, R0, 0x7f800000, RZ, 0xfc, !PT ;  /* 0x7f80000000007812 */ /* 0x000fe200078efcff */
[----:B------:R-:W-:Y:S06]  /*0d80*/  BRA `(.L_x_23) ;  /* 0x0000000000147947 */ /* 0x000fec0003800000 */
.L_x_17:
[----:B------:R-:W-:Y:S01]  /*0d90*/  LOP3.LUT R0, R13, 0x80000000, R12, 0x48, !PT ;  /* 0x800000000d007812 */ /* 0x000fe200078e480c */
[----:B------:R-:W-:Y:S06]  /*0da0*/  BRA `(.L_x_23) ;  /* 0x00000000000c7947 */ /* 0x000fec0003800000 */
.L_x_16:
[----:B------:R-:W0:Y:S01]  /*0db0*/  MUFU.RSQ R0, -QNAN ;  /* 0xffc0000000007908 */ /* 0x000e220000001400 */
[----:B------:R-:W-:Y:S05]  /*0dc0*/  BRA `(.L_x_23) ;  /* 0x0000000000047947 */ /* 0x000fea0003800000 */
.L_x_15:
[----:B------:R-:W-:-:S07]  /*0dd0*/  FADD.FTZ R0, R0, R3 ;  /* 0x0000000300007221 */ /* 0x000fce0000010000 */
.L_x_23:
[----:B------:R-:W-:Y:S05]  /*0de0*/  BSYNC.RECONVERGENT B1 ;  /* 0x0000000000017941 */ /* 0x000fea0003800200 */
.L_x_13:
[----:B------:R-:W-:Y:S02]  /*0df0*/  IMAD.MOV.U32 R10, RZ, RZ, R8 ;  /* 0x000000ffff0a7224 */ /* 0x000fe400078e0008 */
[----:B------:R-:W-:-:S04]  /*0e00*/  IMAD.MOV.U32 R11, RZ, RZ, 0x0 ;  /* 0x00000000ff0b7424 */ /* 0x000fc800078e00ff */
[----:B0-----:R-:W-:Y:S05]  /*0e10*/  RET.REL.NODEC R10 `(_Z14softmax_kernelPfS_ii) ;  /* 0xfffffff00a787950 */ /* 0x001fea0003c3ffff */
.L_x_24:
[----:B------:R-:W-:-:S00]  /*0e20*/  BRA `(.L_x_24) ;  /* 0xfffffffc00fc7947 */ /* 0x000fc0000383ffff */
[----:B------:R-:W-:-:S00]  /*0e30*/  NOP ;  /* 0x0000000000007918 */ /* 0x000fc00000000000 */
        /* <DEDUP_REMOVED lines=12> */
.L_x_25:


//--------------------- .nv.shared._Z14softmax_kernelPfS_ii --------------------------
	.section	.nv.shared._Z14softmax_kernelPfS_ii,"aw",@nobits
	.sectionflags	@""
	.align	4
.nv.shared._Z14softmax_kernelPfS_ii:
	.zero		2052


//--------------------- .nv.shared.reserved.0     --------------------------
	.section	.nv.shared.reserved.0,"aw",@nobits
	.weak		__nv_reservedSMEM_offset_0_alias
	.size		__nv_reservedSMEM_offset_0_alias, 0, 64
	.other		__nv_reservedSMEM_offset_0_alias,@"STO_CUDA_RESERVED_SHARED STV_DEFAULT"
__nv_reservedSMEM_offset_0_alias:
	.zero		0
	.zero		64


//--------------------- .nv.constant0._Z14softmax_kernelPfS_ii --------------------------
	.section	.nv.constant0._Z14softmax_kernelPfS_ii,"a",@progbits
	.sectionflags	@""
	.align	4
.nv.constant0._Z14softmax_kernelPfS_ii:
	.zero		920


//--------------------- SYMBOLS --------------------------

	.type		.nv.reservedSmem.offset0,@object
	.size		.nv.reservedSmem.offset0,0x4
	.type		.nv.reservedSmem.cap,@object
	.size		.nv.reservedSmem.cap,0x4
